	.headerflags	@"EF_CUDA_TEXMODE_UNIFIED EF_CUDA_64BIT_ADDRESS EF_CUDA_ACCELERATORS EF_CUDA_SM90 EF_CUDA_VIRTUAL_SM(EF_CUDA_SM90)"
	.elftype	@"ET_EXEC"


//--------------------- .nv.info                  --------------------------
	.section	.nv.info,"",@"SHT_CUDA_INFO"
	.align	4


	//----- nvinfo : EIATTR_REGCOUNT
	.align		4
        /*0000*/ 	.byte	0x04, 0x2f
        /*0002*/ 	.short	(.L_3 - .L_2)
	.align		4
.L_2:
        /*0004*/ 	.word	index@(triton_poi_fused__native_batch_norm_legit_no_training_add_3)
        /*0008*/ 	.word	0x0000001e


	//----- nvinfo : EIATTR_MIN_STACK_SIZE
	.align		4
.L_3:
        /*000c*/ 	.byte	0x04, 0x12
        /*000e*/ 	.short	(.L_5 - .L_4)
	.align		4
.L_4:
        /*0010*/ 	.word	index@(triton_poi_fused__native_batch_norm_legit_no_training_add_3)
        /*0014*/ 	.word	0x00000000


	//----- nvinfo : EIATTR_FRAME_SIZE
	.align		4
.L_5:
        /*0018*/ 	.byte	0x04, 0x11
        /*001a*/ 	.short	(.L_7 - .L_6)
	.align		4
.L_6:
        /*001c*/ 	.word	index@(triton_poi_fused__native_batch_norm_legit_no_training_add_3)
        /*0020*/ 	.word	0x00000000


	//----- nvinfo : EIATTR_MIN_STACK_SIZE
	.align		4
.L_7:
        /*0024*/ 	.byte	0x04, 0x12
        /*0026*/ 	.short	(.L_9 - .L_8)
	.align		4
.L_8:
        /*0028*/ 	.word	index@(triton_poi_fused__native_batch_norm_legit_no_training_add_3)
        /*002c*/ 	.word	0x00000000
.L_9:


//--------------------- .nv.info.triton_poi_fused__native_batch_norm_legit_no_training_add_3 --------------------------
	.section	.nv.info.triton_poi_fused__native_batch_norm_legit_no_training_add_3,"",@"SHT_CUDA_INFO"
	.sectionflags	@""
	.align	4


	//----- nvinfo : EIATTR_CUDA_API_VERSION
	.align		4
        /*0000*/ 	.byte	0x04, 0x37
        /*0002*/ 	.short	(.L_11 - .L_10)
.L_10:
        /*0004*/ 	.word	0x0000007c


	//----- nvinfo : EIATTR_KPARAM_INFO
	.align		4
.L_11:
        /*0008*/ 	.byte	0x04, 0x17
        /*000a*/ 	.short	(.L_13 - .L_12)
.L_12:
        /*000c*/ 	.word	0x00000000
        /*0010*/ 	.short	0x0008
        /*0012*/ 	.short	0x003c
        /*0014*/ 	.byte	0x00, 0xf0, 0x11, 0x00


	//----- nvinfo : EIATTR_KPARAM_INFO
	.align		4
.L_13:
        /*0018*/ 	.byte	0x04, 0x17
        /*001a*/ 	.short	(.L_15 - .L_14)
.L_14:
        /*001c*/ 	.word	0x00000000
        /*0020*/ 	.short	0x0007
        /*0022*/ 	.short	0x0038
        /*0024*/ 	.byte	0x00, 0xf0, 0x11, 0x00


	//----- nvinfo : EIATTR_KPARAM_INFO
	.align		4
.L_15:
        /*0028*/ 	.byte	0x04, 0x17
        /*002a*/ 	.short	(.L_17 - .L_16)
.L_16:
        /*002c*/ 	.word	0x00000000
        /*0030*/ 	.short	0x0006
        /*0032*/ 	.short	0x0030
        /*0034*/ 	.byte	0x00, 0xf4, 0x21, 0x00


	//----- nvinfo : EIATTR_KPARAM_INFO
	.align		4
.L_17:
        /*0038*/ 	.byte	0x04, 0x17
        /*003a*/ 	.short	(.L_19 - .L_18)
.L_18:
        /*003c*/ 	.word	0x00000000
        /*0040*/ 	.short	0x0005
        /*0042*/ 	.short	0x0028
        /*0044*/ 	.byte	0x00, 0xf4, 0x21, 0x00


	//----- nvinfo : EIATTR_KPARAM_INFO
	.align		4
.L_19:
        /*0048*/ 	.byte	0x04, 0x17
        /*004a*/ 	.short	(.L_21 - .L_20)
.L_20:
        /*004c*/ 	.word	0x00000000
        /*0050*/ 	.short	0x0004
        /*0052*/ 	.short	0x0020
        /*0054*/ 	.byte	0x00, 0xf4, 0x21, 0x00


	//----- nvinfo : EIATTR_KPARAM_INFO
	.align		4
.L_21:
        /*0058*/ 	.byte	0x04, 0x17
        /*005a*/ 	.short	(.L_23 - .L_22)
.L_22:
        /*005c*/ 	.word	0x00000000
        /*0060*/ 	.short	0x0003
        /*0062*/ 	.short	0x0018
        /*0064*/ 	.byte	0x00, 0xf4, 0x21, 0x00


	//----- nvinfo : EIATTR_KPARAM_INFO
	.align		4
.L_23:
        /*0068*/ 	.byte	0x04, 0x17
        /*006a*/ 	.short	(.L_25 - .L_24)
.L_24:
        /*006c*/ 	.word	0x00000000
        /*0070*/ 	.short	0x0002
        /*0072*/ 	.short	0x0010
        /*0074*/ 	.byte	0x00, 0xf4, 0x21, 0x00


	//----- nvinfo : EIATTR_KPARAM_INFO
	.align		4
.L_25:
        /*0078*/ 	.byte	0x04, 0x17
        /*007a*/ 	.short	(.L_27 - .L_26)
.L_26:
        /*007c*/ 	.word	0x00000000
        /*0080*/ 	.short	0x0001
        /*0082*/ 	.short	0x0008
        /*0084*/ 	.byte	0x00, 0xf4, 0x21, 0x00


	//----- nvinfo : EIATTR_KPARAM_INFO
	.align		4
.L_27:
        /*0088*/ 	.byte	0x04, 0x17
        /*008a*/ 	.short	(.L_29 - .L_28)
.L_28:
        /*008c*/ 	.word	0x00000000
        /*0090*/ 	.short	0x0000
        /*0092*/ 	.short	0x0000
        /*0094*/ 	.byte	0x00, 0xf4, 0x21, 0x00


	//----- nvinfo : EIATTR_SPARSE_MMA_MASK
	.align		4
.L_29:
        /*0098*/ 	.byte	0x03, 0x50
        /*009a*/ 	.short	0x0000


	//----- nvinfo : EIATTR_MAXREG_COUNT
	.align		4
        /*009c*/ 	.byte	0x03, 0x1b
        /*009e*/ 	.short	0x00ff


	//----- nvinfo : EIATTR_EXIT_INSTR_OFFSETS
	.align		4
        /*00a0*/ 	.byte	0x04, 0x1c
        /*00a2*/ 	.short	(.L_31 - .L_30)


	//   ....[0]....
.L_30:
        /*00a4*/ 	.word	0x00000700


	//   ....[1]....
        /*00a8*/ 	.word	0x00000760


	//----- nvinfo : EIATTR_REQNTID
	.align		4
.L_31:
        /*00ac*/ 	.byte	0x04, 0x10
        /*00ae*/ 	.short	(.L_33 - .L_32)
.L_32:
        /*00b0*/ 	.word	0x00000080
        /*00b4*/ 	.word	0x00000001
        /*00b8*/ 	.word	0x00000001


	//----- nvinfo : EIATTR_CBANK_PARAM_SIZE
	.align		4
.L_33:
        /*00bc*/ 	.byte	0x03, 0x19
        /*00be*/ 	.short	0x0040


	//----- nvinfo : EIATTR_PARAM_CBANK
	.align		4
        /*00c0*/ 	.byte	0x04, 0x0a
        /*00c2*/ 	.short	(.L_35 - .L_34)
	.align		4
.L_34:
        /*00c4*/ 	.word	index@(.nv.constant0.triton_poi_fused__native_batch_norm_legit_no_training_add_3)
        /*00c8*/ 	.short	0x0210
        /*00ca*/ 	.short	0x0040


	//----- nvinfo : EIATTR_SW_WAR
	.align		4
.L_35:
        /*00cc*/ 	.byte	0x04, 0x36
        /*00ce*/ 	.short	(.L_37 - .L_36)
.L_36:
        /*00d0*/ 	.word	0x00000008
.L_37:


//--------------------- .nv.callgraph             --------------------------
	.section	.nv.callgraph,"",@"SHT_CUDA_CALLGRAPH"
	.align	4
	.sectionentsize	8
	.align		4
        /*0000*/ 	.word	0x00000000
	.align		4
        /*0004*/ 	.word	0xffffffff
	.align		4
        /*0008*/ 	.word	0x00000000
	.align		4
        /*000c*/ 	.word	0xfffffffe
	.align		4
        /*0010*/ 	.word	0x00000000
	.align		4
        /*0014*/ 	.word	0xfffffffd
	.align		4
        /*0018*/ 	.word	0x00000000
	.align		4
        /*001c*/ 	.word	0xfffffffc


//--------------------- .nv.constant4             --------------------------
	.section	.nv.constant4,"a",@progbits
	.align	8
	.align		8
.nv.constant4:
        /*0000*/ 	.dword	_$_str
	.align		8
        /*0008*/ 	.dword	_$_str_$_2


//--------------------- .text.triton_poi_fused__native_batch_norm_legit_no_training_add_3 --------------------------
	.section	.text.triton_poi_fused__native_batch_norm_legit_no_training_add_3,"ax",@progbits
	.sectionflags	@"SHF_BARRIERS=1"
	.align	128
        .global         triton_poi_fused__native_batch_norm_legit_no_training_add_3
        .type           triton_poi_fused__native_batch_norm_legit_no_training_add_3,@function
        .size           triton_poi_fused__native_batch_norm_legit_no_training_add_3,(.L_x_1 - triton_poi_fused__native_batch_norm_legit_no_training_add_3)
        .other          triton_poi_fused__native_batch_norm_legit_no_training_add_3,@"STO_CUDA_ENTRY STV_DEFAULT"
triton_poi_fused__native_batch_norm_legit_no_training_add_3:
.text.triton_poi_fused__native_batch_norm_legit_no_training_add_3:
[----:B------:R-:W0:Y:S01]  /*0000*/  LDC R1, c[0x0][0x28] ;  /* 0x00000a00ff017b82 */ /* 0x000e220000000800 */
[----:B------:R-:W1:Y:S07]  /*0010*/  S2R R6, SR_CTAID.X ;  /* 0x0000000000067919 */ /* 0x000e6e0000002500 */
[----:B------:R-:W2:Y:S01]  /*0020*/  LDC.64 R2, c[0x0][0x210] ;  /* 0x00008400ff027b82 */ /* 0x000ea20000000a00 */
[----:B------:R-:W-:Y:S01]  /*0030*/  CS2R R10, SRZ ;  /* 0x00000000000a7805 */ /* 0x000fe2000001ff00 */
[----:B------:R-:W-:Y:S01]  /*0040*/  ULDC.64 UR6, c[0x0][0x208] ;  /* 0x0000820000067ab9 */ /* 0x000fe20000000a00 */
[----:B------:R-:W3:Y:S01]  /*0050*/  S2R R17, SR_TID.X ;  /* 0x0000000000117919 */ /* 0x000ee20000002100 */
[----:B------:R-:W4:Y:S04]  /*0060*/  S2R R23, SR_CTAID.Y ;  /* 0x0000000000177919 */ /* 0x000f280000002600 */
[----:B------:R-:W5:Y:S01]  /*0070*/  S2UR UR5, SR_CgaCtaId ;  /* 0x00000000000579c3 */ /* 0x000f620000008800 */
[----:B------:R-:W-:-:S07]  /*0080*/  UMOV UR4, 0x400 ;  /* 0x0000040000047882 */ /* 0x000fce0000000000 */
[----:B------:R-:W2:Y:S01]  /*0090*/  LDC.64 R14, c[0x0][0x220] ;  /* 0x00008800ff0e7b82 */ /* 0x000ea20000000a00 */
[----:B-1----:R-:W-:Y:S02]  /*00a0*/  IMAD.SHL.U32 R6, R6, 0x10, RZ ;  /* 0x0000001006067824 */ /* 0x002fe400078e00ff */
[----:B---3--:R-:W-:Y:S01]  /*00b0*/  IMAD.SHL.U32 R16, R17, 0x2, RZ ;  /* 0x0000000211107824 */ /* 0x008fe200078e00ff */
[----:B------:R-:W-:Y:S01]  /*00c0*/  SHF.R.U32.HI R7, RZ, 0x3, R17 ;  /* 0x00000003ff077819 */ /* 0x000fe20000011611 */
[----:B----4-:R-:W-:-:S03]  /*00d0*/  IMAD.SHL.U32 R23, R23, 0x10, RZ ;  /* 0x0000001017177824 */ /* 0x010fc600078e00ff */
[----:B------:R-:W-:Y:S02]  /*00e0*/  LOP3.LUT R5, R6, 0xe, R16, 0xf8, !PT ;  /* 0x0000000e06057812 */ /* 0x000fe400078ef810 */
[----:B------:R-:W-:Y:S02]  /*00f0*/  SGXT.U32 R7, R7, 0x4 ;  /* 0x000000040707781a */ /* 0x000fe40000000000 */
[----:B------:R-:W-:Y:S02]  /*0100*/  ISETP.GE.AND P0, PT, R5, 0x40, PT ;  /* 0x000000400500780c */ /* 0x000fe40003f06270 */
[----:B------:R-:W-:-:S04]  /*0110*/  LOP3.LUT R0, R23, R7, RZ, 0xfc, !PT ;  /* 0x0000000717007212 */ /* 0x000fc800078efcff */
[C---:B------:R-:W-:Y:S01]  /*0120*/  ISETP.LT.AND P0, PT, R0.reuse, 0x10, !P0 ;  /* 0x000000100000780c */ /* 0x040fe20004701270 */
[----:B------:R-:W-:Y:S02]  /*0130*/  IMAD R0, R0, 0x40, R5 ;  /* 0x0000004000007824 */ /* 0x000fe400078e0205 */
[----:B------:R-:W-:Y:S01]  /*0140*/  IMAD.SHL.U32 R18, R17, 0x20, RZ ;  /* 0x0000002011127824 */ /* 0x000fe200078e00ff */
[----:B-----5:R-:W-:Y:S01]  /*0150*/  UPRMT UR4, UR5, 0x654, UR4 ;  /* 0x0000065405047896 */ /* 0x020fe20008000004 */
[----:B--2---:R-:W-:Y:S01]  /*0160*/  IMAD.WIDE R2, R0, 0x4, R2 ;  /* 0x0000000400027825 */ /* 0x004fe200078e0202 */
[----:B------:R-:W1:Y:S07]  /*0170*/  LDC.64 R4, c[0x0][0x228] ;  /* 0x00008a00ff047b82 */ /* 0x000e6e0000000a00 */
[----:B------:R2:W3:Y:S01]  /*0180*/  @P0 LDG.E.EL.64 R10, desc[UR6][R2.64] ;  /* 0x00000006020a0981 */ /* 0x0004e2000c2e1b00 */
[----:B------:R-:W-:-:S02]  /*0190*/  LOP3.LUT R18, R18, 0xe0, RZ, 0xc0, !PT ;  /* 0x000000e012127812 */ /* 0x000fc400078ec0ff */
[----:B------:R-:W-:Y:S02]  /*01a0*/  LOP3.LUT R23, R23, 0xe, R16, 0xf8, !PT ;  /* 0x0000000e17177812 */ /* 0x000fe400078ef810 */
[C---:B------:R-:W-:Y:S02]  /*01b0*/  LOP3.LUT R19, R18.reuse, 0x10, RZ, 0xfc, !PT ;  /* 0x0000001012137812 */ /* 0x040fe400078efcff */
[C---:B------:R-:W-:Y:S02]  /*01c0*/  LOP3.LUT R20, R18.reuse, R7, RZ, 0xfc, !PT ;  /* 0x0000000712147212 */ /* 0x040fe400078efcff */
[----:B------:R-:W-:Y:S02]  /*01d0*/  SHF.R.U32.HI R19, RZ, 0x4, R19 ;  /* 0x00000004ff137819 */ /* 0x000fe40000011613 */
[----:B--2---:R-:W-:Y:S02]  /*01e0*/  LEA.HI R3, R18, UR4, RZ, 0x1f ;  /* 0x0000000412037c11 */ /* 0x004fe4000f8ff8ff */
[----:B------:R-:W-:-:S02]  /*01f0*/  LEA R9, R19, UR4, 0x3 ;  /* 0x0000000413097c11 */ /* 0x000fc4000f8e18ff */
[----:B------:R-:W-:Y:S01]  /*0200*/  SHF.R.S32.HI R24, RZ, 0x1f, R23 ;  /* 0x0000001fff187819 */ /* 0x000fe20000011417 */
[C---:B------:R-:W-:Y:S01]  /*0210*/  IMAD R25, R20.reuse, 0x4, R3 ;  /* 0x0000000414197824 */ /* 0x040fe200078e0203 */
[----:B------:R-:W-:Y:S02]  /*0220*/  LEA R22, R20, R9, 0x2 ;  /* 0x0000000914167211 */ /* 0x000fe400078e10ff */
[----:B------:R-:W-:Y:S01]  /*0230*/  LEA.HI R24, R24, R23, RZ, 0x2 ;  /* 0x0000001718187211 */ /* 0x000fe200078f10ff */
[----:B------:R-:W2:Y:S01]  /*0240*/  LDC.64 R8, c[0x0][0x218] ;  /* 0x00008600ff087b82 */ /* 0x000ea20000000a00 */
[----:B------:R-:W-:Y:S02]  /*0250*/  ISETP.GE.AND P2, PT, R23, 0x10, PT ;  /* 0x000000101700780c */ /* 0x000fe40003f46270 */
[----:B------:R-:W-:-:S05]  /*0260*/  LOP3.LUT R2, R24, 0xfffffffc, RZ, 0xc0, !PT ;  /* 0xfffffffc18027812 */ /* 0x000fca00078ec0ff */
[----:B------:R-:W-:Y:S01]  /*0270*/  IMAD.IADD R21, R23, 0x1, -R2 ;  /* 0x0000000117157824 */ /* 0x000fe200078e0a02 */
[----:B------:R-:W-:-:S03]  /*0280*/  CS2R R2, SRZ ;  /* 0x0000000000027805 */ /* 0x000fc6000001ff00 */
[----:B-1----:R-:W-:Y:S01]  /*0290*/  IMAD.WIDE R12, R21, 0x4, R4 ;  /* 0x00000004150c7825 */ /* 0x002fe200078e0204 */
[----:B------:R-:W-:Y:S01]  /*02a0*/  LOP3.LUT R26, R6, R7, RZ, 0xfc, !PT ;  /* 0x00000007061a7212 */ /* 0x000fe200078efcff */
[----:B------:R-:W1:Y:S02]  /*02b0*/  LDC.64 R4, c[0x0][0x230] ;  /* 0x00008c00ff047b82 */ /* 0x000e640000000a00 */
[----:B------:R-:W-:-:S06]  /*02c0*/  IMAD.SHL.U32 R24, R24, 0x40, RZ ;  /* 0x0000004018187824 */ /* 0x000fcc00078e00ff */
[----:B------:R-:W4:Y:S01]  /*02d0*/  LDC.64 R6, c[0x0][0x238] ;  /* 0x00008e00ff067b82 */ /* 0x000f220000000a00 */
[----:B------:R-:W-:Y:S02]  /*02e0*/  ISETP.GE.AND P1, PT, R26, 0x40, PT ;  /* 0x000000401a00780c */ /* 0x000fe40003f26270 */
[----:B------:R-:W-:Y:S02]  /*02f0*/  LOP3.LUT R27, R24, 0xffffff00, RZ, 0xc0, !PT ;  /* 0xffffff00181b7812 */ /* 0x000fe400078ec0ff */
[----:B------:R-:W-:Y:S01]  /*0300*/  ISETP.LT.AND P1, PT, R23, 0x10, !P1 ;  /* 0x000000101700780c */ /* 0x000fe20004f21270 */
[----:B0-----:R-:W-:-:S04]  /*0310*/  IMAD.WIDE R14, R21, 0x4, R14 ;  /* 0x00000004150e7825 */ /* 0x001fc800078e020e */
[----:B-1----:R-:W-:Y:S01]  /*0320*/  IMAD.WIDE R4, R21, 0x4, R4 ;  /* 0x0000000415047825 */ /* 0x002fe200078e0204 */
[----:B---3--:R0:W-:Y:S04]  /*0330*/  STS [R25], R10 ;  /* 0x0000000a19007388 */ /* 0x0081e80000000800 */
[----:B------:R1:W-:Y:S01]  /*0340*/  STS [R22+0x40], R11 ;  /* 0x0000400b16007388 */ /* 0x0003e20000000800 */
[----:B------:R-:W-:Y:S06]  /*0350*/  BAR.SYNC.DEFER_BLOCKING 0x0 ;  /* 0x0000000000007b1d */ /* 0x000fec0000010000 */
[----:B------:R3:W5:Y:S01]  /*0360*/  @!P2 LDG.E.EL.64 R2, desc[UR6][R12.64] ;  /* 0x000000060c02a981 */ /* 0x000762000c2e1b00 */
[----:B0-----:R-:W-:-:S04]  /*0370*/  IMAD R10, R26, 0x4, R21 ;  /* 0x000000041a0a7824 */ /* 0x001fc800078e0215 */
[----:B------:R-:W-:Y:S01]  /*0380*/  IMAD.IADD R27, R10, 0x1, R27 ;  /* 0x000000010a1b7824 */ /* 0x000fe200078e021b */
[----:B-1----:R-:W-:-:S03]  /*0390*/  CS2R R10, SRZ ;  /* 0x00000000000a7805 */ /* 0x002fc6000001ff00 */
[----:B--2---:R-:W-:Y:S01]  /*03a0*/  IMAD.WIDE R8, R27, 0x4, R8 ;  /* 0x000000041b087825 */ /* 0x004fe200078e0208 */
[----:B---3--:R-:W-:Y:S02]  /*03b0*/  CS2R R12, SRZ ;  /* 0x00000000000c7805 */ /* 0x008fe4000001ff00 */
[----:B------:R-:W-:Y:S01]  /*03c0*/  CS2R R24, SRZ ;  /* 0x0000000000187805 */ /* 0x000fe2000001ff00 */
[----:B----4-:R-:W-:Y:S01]  /*03d0*/  IMAD.WIDE R26, R21, 0x4, R6 ;  /* 0x00000004151a7825 */ /* 0x010fe200078e0206 */
[----:B------:R0:W2:Y:S01]  /*03e0*/  @P1 LDG.E.EL.64 R10, desc[UR6][R8.64] ;  /* 0x00000006080a1981 */ /* 0x0000a2000c2e1b00 */
[----:B------:R-:W-:-:S03]  /*03f0*/  CS2R R6, SRZ ;  /* 0x0000000000067805 */ /* 0x000fc6000001ff00 */
[----:B------:R1:W2:Y:S04]  /*0400*/  @!P2 LDG.E.EL.64 R12, desc[UR6][R14.64] ;  /* 0x000000060e0ca981 */ /* 0x0002a8000c2e1b00 */
[----:B------:R3:W4:Y:S04]  /*0410*/  @!P2 LDG.E.EL.64 R24, desc[UR6][R4.64] ;  /* 0x000000060418a981 */ /* 0x000728000c2e1b00 */
[----:B------:R-:W4:Y:S01]  /*0420*/  @!P2 LDG.E.EL.64 R6, desc[UR6][R26.64] ;  /* 0x000000061a06a981 */ /* 0x000f22000c2e1b00 */
[----:B0-----:R-:W-:Y:S01]  /*0430*/  SHF.R.U32.HI R8, RZ, 0x4, R16 ;  /* 0x00000004ff087819 */ /* 0x001fe20000011610 */
[----:B-1----:R-:W-:Y:S01]  /*0440*/  HFMA2.MMA R14, -RZ, RZ, 1.625, 0 ;  /* 0x3e800000ff0e7435 */ /* 0x002fe200000001ff */
[----:B------:R-:W-:Y:S01]  /*0450*/  LOP3.LUT R17, R17, 0x7f, RZ, 0xc0, !PT ;  /* 0x0000007f11117812 */ /* 0x000fe200078ec0ff */
[----:B------:R-:W-:Y:S01]  /*0460*/  IMAD R22, R19, -0x4, R22 ;  /* 0xfffffffc13167824 */ /* 0x000fe200078e0216 */
[----:B------:R-:W-:-:S02]  /*0470*/  SGXT.U32 R8, R8, 0x4 ;  /* 0x000000040808781a */ /* 0x000fc40000000000 */
[----:B------:R-:W-:-:S03]  /*0480*/  LOP3.LUT R16, R16, 0xfe, RZ, 0xc0, !PT ;  /* 0x000000fe10107812 */ /* 0x000fc600078ec0ff */
[----:B------:R-:W-:Y:S02]  /*0490*/  IMAD.IADD R17, R8, 0x1, R17 ;  /* 0x0000000108117824 */ /* 0x000fe400078e0211 */
[----:B-----5:R-:W-:Y:S01]  /*04a0*/  FADD R21, R2, 9.9999997473787516356e-06 ;  /* 0x3727c5ac02157421 */ /* 0x020fe20000000000 */
[----:B------:R-:W-:Y:S02]  /*04b0*/  FADD R9, R3, 9.9999997473787516356e-06 ;  /* 0x3727c5ac03097421 */ /* 0x000fe40000000000 */
[----:B------:R-:W-:-:S03]  /*04c0*/  LEA R2, R17, UR4, 0x3 ;  /* 0x0000000411027c11 */ /* 0x000fc6000f8e18ff */
[----:B------:R-:W0:Y:S03]  /*04d0*/  MUFU.SQRT R21, R21 ;  /* 0x0000001500157308 */ /* 0x000e260000002000 */
[----:B------:R-:W1:Y:S05]  /*04e0*/  LDS.64 R2, [R2] ;  /* 0x0000000002027984 */ /* 0x000e6a0000000a00 */
[----:B------:R-:W5:Y:S01]  /*04f0*/  MUFU.SQRT R9, R9 ;  /* 0x0000000900097308 */ /* 0x000f620000002000 */
[----:B--2---:R-:W-:Y:S01]  /*0500*/  FADD R10, -R12, R10 ;  /* 0x0000000a0c0a7221 */ /* 0x004fe20000000100 */
[----:B------:R-:W-:Y:S01]  /*0510*/  FADD R11, -R13, R11 ;  /* 0x0000000b0d0b7221 */ /* 0x000fe20000000100 */
[----:B------:R-:W-:Y:S01]  /*0520*/  LEA.HI R13, R18, UR4, RZ, 0x1e ;  /* 0x00000004120d7c11 */ /* 0x000fe2000f8ff0ff */
[----:B------:R-:W-:Y:S01]  /*0530*/  BAR.SYNC.DEFER_BLOCKING 0x0 ;  /* 0x0000000000007b1d */ /* 0x000fe20000010000 */
[----:B0-----:R-:W-:-:S02]  /*0540*/  FSETP.GT.AND P1, PT, R21, 8.50705917302346158658e+37, PT ;  /* 0x7e8000001500780b */ /* 0x001fc40003f24000 */
[----:B------:R-:W-:Y:S01]  /*0550*/  FSETP.GEU.AND P3, PT, R21, 1.175494350822287508e-38, PT ;  /* 0x008000001500780b */ /* 0x000fe20003f6e000 */
[----:B------:R-:W-:Y:S01]  /*0560*/  IMAD R13, R20, 0x4, R13 ;  /* 0x00000004140d7824 */ /* 0x000fe200078e020d */
[C---:B---3--:R-:W-:Y:S02]  /*0570*/  FSEL R4, R14.reuse, 1, P1 ;  /* 0x3f8000000e047808 */ /* 0x048fe40000800000 */
[C---:B-----5:R-:W-:Y:S02]  /*0580*/  FSETP.GT.AND P2, PT, R9.reuse, 8.50705917302346158658e+37, PT ;  /* 0x7e8000000900780b */ /* 0x060fe40003f44000 */
[----:B------:R-:W-:Y:S02]  /*0590*/  FSETP.GEU.AND P4, PT, R9, 1.175494350822287508e-38, PT ;  /* 0x008000000900780b */ /* 0x000fe40003f8e000 */
[----:B------:R-:W-:-:S03]  /*05a0*/  FSEL R14, R14, 1, P2 ;  /* 0x3f8000000e0e7808 */ /* 0x000fc60001000000 */
[----:B------:R-:W-:Y:S02]  /*05b0*/  @P1 FMUL R21, R21, 0.25 ;  /* 0x3e80000015151820 */ /* 0x000fe40000400000 */
[----:B------:R-:W-:Y:S02]  /*05c0*/  @!P3 FMUL R4, R4, 16777216 ;  /* 0x4b8000000404b820 */ /* 0x000fe40000400000 */
[----:B------:R-:W-:Y:S02]  /*05d0*/  @!P3 FMUL R21, R21, 16777216 ;  /* 0x4b8000001515b820 */ /* 0x000fe40000400000 */
[----:B------:R-:W-:Y:S02]  /*05e0*/  @P2 FMUL R9, R9, 0.25 ;  /* 0x3e80000009092820 */ /* 0x000fe40000400000 */
[----:B------:R-:W-:Y:S02]  /*05f0*/  @!P4 FMUL R14, R14, 16777216 ;  /* 0x4b8000000e0ec820 */ /* 0x000fe40000400000 */
[----:B------:R-:W0:Y:S01]  /*0600*/  MUFU.RCP R21, R21 ;  /* 0x0000001500157308 */ /* 0x000e220000001000 */
[----:B------:R-:W-:-:S07]  /*0610*/  @!P4 FMUL R9, R9, 16777216 ;  /* 0x4b8000000909c820 */ /* 0x000fce0000400000 */
[----:B------:R-:W2:Y:S01]  /*0620*/  MUFU.RCP R9, R9 ;  /* 0x0000000900097308 */ /* 0x000ea20000001000 */
[----:B0-----:R-:W-:-:S04]  /*0630*/  FMUL R5, R21, R4 ;  /* 0x0000000415057220 */ /* 0x001fc80000400000 */
[----:B------:R-:W-:Y:S01]  /*0640*/  FMUL R5, R10, R5 ;  /* 0x000000050a057220 */ /* 0x000fe20000400000 */
[----:B--2---:R-:W-:-:S03]  /*0650*/  FMUL R14, R9, R14 ;  /* 0x0000000e090e7220 */ /* 0x004fc60000400000 */
[----:B----4-:R-:W-:Y:S01]  /*0660*/  FFMA R5, R5, R24, R6 ;  /* 0x0000001805057223 */ /* 0x010fe20000000006 */
[----:B------:R-:W-:-:S03]  /*0670*/  FMUL R14, R11, R14 ;  /* 0x0000000e0b0e7220 */ /* 0x000fc60000400000 */
[----:B-1----:R-:W-:Y:S01]  /*0680*/  FADD R2, R2, R5 ;  /* 0x0000000502027221 */ /* 0x002fe20000000000 */
[----:B------:R-:W-:Y:S01]  /*0690*/  FFMA R14, R14, R25, R7 ;  /* 0x000000190e0e7223 */ /* 0x000fe20000000007 */
[----:B------:R-:W-:-:S03]  /*06a0*/  LEA R7, R8, UR4, 0x2 ;  /* 0x0000000408077c11 */ /* 0x000fc6000f8e10ff */
[----:B------:R0:W-:Y:S01]  /*06b0*/  STS [R13], R2 ;  /* 0x000000020d007388 */ /* 0x0001e20000000800 */
[----:B------:R-:W-:Y:S01]  /*06c0*/  FADD R3, R3, R14 ;  /* 0x0000000e03037221 */ /* 0x000fe20000000000 */
[----:B------:R-:W-:-:S04]  /*06d0*/  IMAD R7, R16, 0x4, R7 ;  /* 0x0000000410077824 */ /* 0x000fc800078e0207 */
[----:B------:R0:W-:Y:S01]  /*06e0*/  STS [R22+0x40], R3 ;  /* 0x0000400316007388 */ /* 0x0001e20000000800 */
[----:B------:R-:W-:Y:S06]  /*06f0*/  BAR.SYNC.DEFER_BLOCKING 0x0 ;  /* 0x0000000000007b1d */ /* 0x000fec0000010000 */
[----:B0-----:R-:W-:Y:S05]  /*0700*/  @!P0 EXIT ;  /* 0x000000000000894d */ /* 0x001fea0003800000 */
[----:B------:R-:W-:Y:S01]  /*0710*/  LDS R4, [R7] ;  /* 0x0000000007047984 */ /* 0x000fe20000000800 */
[----:B------:R-:W0:Y:S03]  /*0720*/  LDC.64 R2, c[0x0][0x240] ;  /* 0x00009000ff027b82 */ /* 0x000e260000000a00 */
[----:B------:R-:W1:Y:S01]  /*0730*/  LDS R5, [R7+0x4] ;  /* 0x0000040007057984 */ /* 0x000e620000000800 */
[----:B0-----:R-:W-:-:S05]  /*0740*/  IMAD.WIDE R2, R0, 0x4, R2 ;  /* 0x0000000400027825 */ /* 0x001fca00078e0202 */
[----:B-1----:R-:W-:Y:S01]  /*0750*/  STG.E.64 desc[UR6][R2.64], R4 ;  /* 0x0000000402007986 */ /* 0x002fe2000c101b06 */
[----:B------:R-:W-:Y:S05]  /*0760*/  EXIT ;  /* 0x000000000000794d */ /* 0x000fea0003800000 */
.L_x_0:
[----:B------:R-:W-:-:S00]  /*0770*/  BRA `(.L_x_0) ;  /* 0xfffffffc00fc7947 */ /* 0x000fc0000383ffff */
[----:B------:R-:W-:-:S00]  /*0780*/  NOP ;  /* 0x0000000000007918 */ /* 0x000fc00000000000 */
[----:B------:R-:W-:-:S00]  /*0790*/  NOP ;  /* 0x0000000000007918 */ /* 0x000fc00000000000 */
[----:B------:R-:W-:-:S00]  /*07a0*/  NOP ;  /* 0x0000000000007918 */ /* 0x000fc00000000000 */
[----:B------:R-:W-:-:S00]  /*07b0*/  NOP ;  /* 0x0000000000007918 */ /* 0x000fc00000000000 */
[----:B------:R-:W-:-:S00]  /*07c0*/  NOP ;  /* 0x0000000000007918 */ /* 0x000fc00000000000 */
[----:B------:R-:W-:-:S00]  /*07d0*/  NOP ;  /* 0x0000000000007918 */ /* 0x000fc00000000000 */
[----:B------:R-:W-:-:S00]  /*07e0*/  NOP ;  /* 0x0000000000007918 */ /* 0x000fc00000000000 */
[----:B------:R-:W-:-:S00]  /*07f0*/  NOP ;  /* 0x0000000000007918 */ /* 0x000fc00000000000 */
.L_x_1:


//--------------------- .nv.global.init           --------------------------
	.section	.nv.global.init,"aw",@progbits
.nv.global.init:
	.type		_$_str,@object
	.size		_$_str,(_$_str_$_2 - _$_str)
_$_str:
        /*0000*/ 	.byte	0x5f, 0x5f, 0x43, 0x55, 0x44, 0x41, 0x5f, 0x46, 0x54, 0x5a, 0x00
	.type		_$_str_$_2,@object
	.size		_$_str_$_2,(.L_1 - _$_str_$_2)
_$_str_$_2:
        /*000b*/ 	.byte	0x5f, 0x5f, 0x43, 0x55, 0x44, 0x41, 0x5f, 0x50, 0x52, 0x45, 0x43, 0x5f, 0x53, 0x51, 0x52, 0x54
        /*001b*/ 	.byte	0x00
.L_1:


//--------------------- .nv.shared.triton_poi_fused__native_batch_norm_legit_no_training_add_3 --------------------------
	.section	.nv.shared.triton_poi_fused__native_batch_norm_legit_no_training_add_3,"aw",@nobits
	.sectionflags	@""
	.align	16
	.zero		1024


//--------------------- .nv.constant0.triton_poi_fused__native_batch_norm_legit_no_training_add_3 --------------------------
	.section	.nv.constant0.triton_poi_fused__native_batch_norm_legit_no_training_add_3,"a",@progbits
	.sectionflags	@""
	.align	4
.nv.constant0.triton_poi_fused__native_batch_norm_legit_no_training_add_3:
	.zero		592
